//
// Generated by NVIDIA NVVM Compiler
//
// Compiler Build ID: CL-36424714
// Cuda compilation tools, release 13.0, V13.0.88
// Based on NVVM 20.0.0
//

.version 9.0
.target sm_100
.address_size 64

	// .globl	_Z9bucketizePfPiiS_i

.visible .entry _Z9bucketizePfPiiS_i(
	.param .u64 .ptr .align 1 _Z9bucketizePfPiiS_i_param_0,
	.param .u64 .ptr .align 1 _Z9bucketizePfPiiS_i_param_1,
	.param .u32 _Z9bucketizePfPiiS_i_param_2,
	.param .u64 .ptr .align 1 _Z9bucketizePfPiiS_i_param_3,
	.param .u32 _Z9bucketizePfPiiS_i_param_4
)
{
	.reg .pred 	%p<6>;
	.reg .b32 	%r<16>;
	.reg .b32 	%f<4>;
	.reg .b64 	%rd<15>;

	ld.param.u64 	%rd2, [_Z9bucketizePfPiiS_i_param_0];
	ld.param.u64 	%rd3, [_Z9bucketizePfPiiS_i_param_1];
	ld.param.u32 	%r6, [_Z9bucketizePfPiiS_i_param_2];
	ld.param.u64 	%rd4, [_Z9bucketizePfPiiS_i_param_3];
	ld.param.u32 	%r5, [_Z9bucketizePfPiiS_i_param_4];
	cvta.to.global.u64 	%rd1, %rd4;
	mov.u32 	%r7, %ntid.x;
	mov.u32 	%r8, %ctaid.x;
	mov.u32 	%r9, %tid.x;
	mad.lo.s32 	%r1, %r7, %r8, %r9;
	setp.ge.s32 	%p1, %r1, %r6;
	@%p1 bra 	$L__BB0_6;
	cvta.to.global.u64 	%rd5, %rd2;
	mul.wide.s32 	%rd6, %r1, 4;
	add.s64 	%rd7, %rd5, %rd6;
	ld.global.f32 	%f1, [%rd7];
	setp.lt.s32 	%p2, %r5, 1;
	mov.b32 	%r15, 0;
	@%p2 bra 	$L__BB0_5;
	mov.b32 	%r14, 0;
$L__BB0_3:
	mul.wide.u32 	%rd8, %r14, 4;
	add.s64 	%rd9, %rd1, %rd8;
	ld.global.f32 	%f2, [%rd9];
	setp.le.f32 	%p3, %f1, %f2;
	mov.u32 	%r15, %r14;
	@%p3 bra 	$L__BB0_5;
	add.s32 	%r14, %r14, 1;
	setp.ne.s32 	%p4, %r14, %r5;
	mov.u32 	%r15, %r5;
	@%p4 bra 	$L__BB0_3;
$L__BB0_5:
	mul.wide.u32 	%rd10, %r15, 4;
	add.s64 	%rd11, %rd1, %rd10;
	ld.global.f32 	%f3, [%rd11+4];
	setp.geu.f32 	%p5, %f1, %f3;
	selp.u32 	%r12, 1, 0, %p5;
	add.s32 	%r13, %r15, %r12;
	cvta.to.global.u64 	%rd12, %rd3;
	add.s64 	%rd14, %rd12, %rd6;
	st.global.u32 	[%rd14], %r13;
$L__BB0_6:
	ret;

}


// ===== COMPILED SASS (sm_100) =====

	.target	sm_100

	.elftype	@"ET_EXEC"


//--------------------- .note.nv.tkinfo           --------------------------
	.section	.note.nv.tkinfo,"",@"SHT_NOTE"
	.sectionflags	@"SHF_NOTE_NV_TKINFO"
	.tkinfo
        /*0018*/ 	.word	0x00000002
        /*0030*/ 	.string	""
        /*0030*/ 	.string	"ptxas"
        /*0030*/ 	.string	"Cuda compilation tools, release 13.0, V13.0.88"
        /*0030*/ 	.string	"Build cuda_13.0.r13.0/compiler.36424714_0"
        /*0030*/ 	.string	"-arch sm_100 -m 64 "



//--------------------- .note.nv.cuinfo           --------------------------
	.section	.note.nv.cuinfo,"",@"SHT_NOTE"
	.sectionflags	@"SHF_NOTE_NV_CUINFO"
        /*0018*/ 	.short	0x0002
        /*001a*/ 	.short	0x0064
        /*001c*/ 	.short	0x0082
	.zero		2


//--------------------- .nv.info                  --------------------------
	.section	.nv.info,"",@"SHT_CUDA_INFO"
	.align	4


	//----- nvinfo : EIATTR_REGCOUNT
	.align		4
        /*0000*/ 	.byte	0x04, 0x2f
        /*0002*/ 	.short	(.L_1 - .L_0)
	.align		4
.L_0:
        /*0004*/ 	.word	index@(_Z9bucketizePfPiiS_i)
        /*0008*/ 	.word	0x0000000e


	//----- nvinfo : EIATTR_FRAME_SIZE
	.align		4
.L_1:
        /*000c*/ 	.byte	0x04, 0x11
        /*000e*/ 	.short	(.L_3 - .L_2)
	.align		4
.L_2:
        /*0010*/ 	.word	index@(_Z9bucketizePfPiiS_i)
        /*0014*/ 	.word	0x00000000


	//----- nvinfo : EIATTR_MIN_STACK_SIZE
	.align		4
.L_3:
        /*0018*/ 	.byte	0x04, 0x12
        /*001a*/ 	.short	(.L_5 - .L_4)
	.align		4
.L_4:
        /*001c*/ 	.word	index@(_Z9bucketizePfPiiS_i)
        /*0020*/ 	.word	0x00000000
.L_5:


//--------------------- .nv.compat                --------------------------
	.section	.nv.compat,"",@"SHT_CUDA_COMPAT_INFO"
	.align	4
        /*0000*/ 	.byte	0x02, 0x09, 0x00, 0x00, 0x02, 0x02, 0x01, 0x00, 0x02, 0x05, 0x05, 0x00, 0x03, 0x07, 0x01, 0x01
        /*0010*/ 	.byte	0x02, 0x03, 0x00, 0x00, 0x02, 0x06, 0x01, 0x00, 0x04, 0x0b, 0x08, 0x00, 0x09, 0x00, 0x00, 0x00
        /*0020*/ 	.byte	0x00, 0x00, 0x00, 0x00


//--------------------- .nv.info._Z9bucketizePfPiiS_i --------------------------
	.section	.nv.info._Z9bucketizePfPiiS_i,"",@"SHT_CUDA_INFO"
	.sectionflags	@""
	.align	4


	//----- nvinfo : EIATTR_CUDA_API_VERSION
	.align		4
        /*0000*/ 	.byte	0x04, 0x37
        /*0002*/ 	.short	(.L_7 - .L_6)
.L_6:
        /*0004*/ 	.word	0x00000082


	//----- nvinfo : EIATTR_KPARAM_INFO
	.align		4
.L_7:
        /*0008*/ 	.byte	0x04, 0x17
        /*000a*/ 	.short	(.L_9 - .L_8)
.L_8:
        /*000c*/ 	.word	0x00000000
        /*0010*/ 	.short	0x0004
        /*0012*/ 	.short	0x0020
        /*0014*/ 	.byte	0x00, 0xf0, 0x11, 0x00


	//----- nvinfo : EIATTR_KPARAM_INFO
	.align		4
.L_9:
        /*0018*/ 	.byte	0x04, 0x17
        /*001a*/ 	.short	(.L_11 - .L_10)
.L_10:
        /*001c*/ 	.word	0x00000000
        /*0020*/ 	.short	0x0003
        /*0022*/ 	.short	0x0018
        /*0024*/ 	.byte	0x00, 0xf5, 0x21, 0x00


	//----- nvinfo : EIATTR_KPARAM_INFO
	.align		4
.L_11:
        /*0028*/ 	.byte	0x04, 0x17
        /*002a*/ 	.short	(.L_13 - .L_12)
.L_12:
        /*002c*/ 	.word	0x00000000
        /*0030*/ 	.short	0x0002
        /*0032*/ 	.short	0x0010
        /*0034*/ 	.byte	0x00, 0xf0, 0x11, 0x00


	//----- nvinfo : EIATTR_KPARAM_INFO
	.align		4
.L_13:
        /*0038*/ 	.byte	0x04, 0x17
        /*003a*/ 	.short	(.L_15 - .L_14)
.L_14:
        /*003c*/ 	.word	0x00000000
        /*0040*/ 	.short	0x0001
        /*0042*/ 	.short	0x0008
        /*0044*/ 	.byte	0x00, 0xf5, 0x21, 0x00


	//----- nvinfo : EIATTR_KPARAM_INFO
	.align		4
.L_15:
        /*0048*/ 	.byte	0x04, 0x17
        /*004a*/ 	.short	(.L_17 - .L_16)
.L_16:
        /*004c*/ 	.word	0x00000000
        /*0050*/ 	.short	0x0000
        /*0052*/ 	.short	0x0000
        /*0054*/ 	.byte	0x00, 0xf5, 0x21, 0x00


	//----- nvinfo : EIATTR_SPARSE_MMA_MASK
	.align		4
.L_17:
        /*0058*/ 	.byte	0x03, 0x50
        /*005a*/ 	.short	0x0000


	//----- nvinfo : EIATTR_MAXREG_COUNT
	.align		4
        /*005c*/ 	.byte	0x03, 0x1b
        /*005e*/ 	.short	0x00ff


	//----- nvinfo : EIATTR_MERCURY_ISA_VERSION
	.align		4
        /*0060*/ 	.byte	0x03, 0x5f
        /*0062*/ 	.short	0x0101


	//----- nvinfo : EIATTR_VRC_CTA_INIT_COUNT
	.align		4
        /*0064*/ 	.byte	0x02, 0x4a
	.zero		1
	.zero		1


	//----- nvinfo : EIATTR_EXIT_INSTR_OFFSETS
	.align		4
        /*0068*/ 	.byte	0x04, 0x1c
        /*006a*/ 	.short	(.L_19 - .L_18)


	//   ....[0]....
.L_18:
        /*006c*/ 	.word	0x00000070


	//   ....[1]....
        /*0070*/ 	.word	0x00000270


	//----- nvinfo : EIATTR_CRS_STACK_SIZE
	.align		4
.L_19:
        /*0074*/ 	.byte	0x04, 0x1e
        /*0076*/ 	.short	(.L_21 - .L_20)
.L_20:
        /*0078*/ 	.word	0x00000000


	//----- nvinfo : EIATTR_CBANK_PARAM_SIZE
	.align		4
.L_21:
        /*007c*/ 	.byte	0x03, 0x19
        /*007e*/ 	.short	0x0024


	//----- nvinfo : EIATTR_PARAM_CBANK
	.align		4
        /*0080*/ 	.byte	0x04, 0x0a
        /*0082*/ 	.short	(.L_23 - .L_22)
	.align		4
.L_22:
        /*0084*/ 	.word	index@(.nv.constant0._Z9bucketizePfPiiS_i)
        /*0088*/ 	.short	0x0380
        /*008a*/ 	.short	0x0024


	//----- nvinfo : EIATTR_SW_WAR
	.align		4
.L_23:
        /*008c*/ 	.byte	0x04, 0x36
        /*008e*/ 	.short	(.L_25 - .L_24)
.L_24:
        /*0090*/ 	.word	0x00000008
.L_25:


//--------------------- .nv.callgraph             --------------------------
	.section	.nv.callgraph,"",@"SHT_CUDA_CALLGRAPH"
	.align	4
	.sectionentsize	8
	.align		4
        /*0000*/ 	.word	0x00000000
	.align		4
        /*0004*/ 	.word	0xffffffff
	.align		4
        /*0008*/ 	.word	0x00000000
	.align		4
        /*000c*/ 	.word	0xfffffffe
	.align		4
        /*0010*/ 	.word	0x00000000
	.align		4
        /*0014*/ 	.word	0xfffffffd
	.align		4
        /*0018*/ 	.word	0x00000000
	.align		4
        /*001c*/ 	.word	0xfffffffc


//--------------------- .text._Z9bucketizePfPiiS_i --------------------------
	.section	.text._Z9bucketizePfPiiS_i,"ax",@progbits
	.align	128
        .global         _Z9bucketizePfPiiS_i
        .type           _Z9bucketizePfPiiS_i,@function
        .size           _Z9bucketizePfPiiS_i,(.L_x_4 - _Z9bucketizePfPiiS_i)
        .other          _Z9bucketizePfPiiS_i,@"STO_CUDA_ENTRY STV_DEFAULT"
_Z9bucketizePfPiiS_i:
.text._Z9bucketizePfPiiS_i:
[----:B------:R-:W-:Y:S01]  /*0000*/  LDC R1, c[0x0][0x37c] ;  /* 0x0000df00ff017b82 */ /* 0x000fe20000000800 */
[----:B------:R-:W0:Y:S01]  /*0010*/  S2R R7, SR_CTAID.X ;  /* 0x0000000000077919 */ /* 0x000e220000002500 */
[----:B------:R-:W0:Y:S01]  /*0020*/  LDCU UR4, c[0x0][0x360] ;  /* 0x00006c00ff0477ac */ /* 0x000e220008000800 */
[----:B------:R-:W0:Y:S01]  /*0030*/  S2R R0, SR_TID.X ;  /* 0x0000000000007919 */ /* 0x000e220000002100 */
[----:B------:R-:W1:Y:S01]  /*0040*/  LDCU UR5, c[0x0][0x390] ;  /* 0x00007200ff0577ac */ /* 0x000e620008000800 */
[----:B0-----:R-:W-:-:S05]  /*0050*/  IMAD R7, R7, UR4, R0 ;  /* 0x0000000407077c24 */ /* 0x001fca000f8e0200 */
[----:B-1----:R-:W-:-:S13]  /*0060*/  ISETP.GE.AND P0, PT, R7, UR5, PT ;  /* 0x0000000507007c0c */ /* 0x002fda000bf06270 */
[----:B------:R-:W-:Y:S05]  /*0070*/  @P0 EXIT ;  /* 0x000000000000094d */ /* 0x000fea0003800000 */
[----:B------:R-:W0:Y:S01]  /*0080*/  LDC.64 R2, c[0x0][0x380] ;  /* 0x0000e000ff027b82 */ /* 0x000e220000000a00 */
[----:B------:R-:W1:Y:S01]  /*0090*/  LDCU.64 UR4, c[0x0][0x358] ;  /* 0x00006b00ff0477ac */ /* 0x000e620008000a00 */
[----:B------:R-:W2:Y:S01]  /*00a0*/  LDCU UR6, c[0x0][0x3a0] ;  /* 0x00007400ff0677ac */ /* 0x000ea20008000800 */
[----:B0-----:R-:W-:-:S05]  /*00b0*/  IMAD.WIDE R2, R7, 0x4, R2 ;  /* 0x0000000407027825 */ /* 0x001fca00078e0202 */
[----:B-1----:R0:W5:Y:S01]  /*00c0*/  LDG.E R0, desc[UR4][R2.64] ;  /* 0x0000000402007981 */ /* 0x002162000c1e1900 */
[----:B--2---:R-:W-:Y:S01]  /*00d0*/  UISETP.GE.AND UP0, UPT, UR6, 0x1, UPT ;  /* 0x000000010600788c */ /* 0x004fe2000bf06270 */
[----:B------:R-:W-:-:S08]  /*00e0*/  HFMA2 R9, -RZ, RZ, 0, 0 ;  /* 0x00000000ff097431 */ /* 0x000fd000000001ff */
[----:B0-----:R-:W-:Y:S05]  /*00f0*/  BRA.U !UP0, `(.L_x_0) ;  /* 0x0000000108387547 */ /* 0x001fea000b800000 */
[----:B------:R-:W0:Y:S01]  /*0100*/  LDC.64 R4, c[0x0][0x398] ;  /* 0x0000e600ff047b82 */ /* 0x000e220000000a00 */
[----:B------:R-:W-:Y:S01]  /*0110*/  BSSY.RECONVERGENT B0, `(.L_x_0) ;  /* 0x000000c000007945 */ /* 0x000fe20003800200 */
[----:B------:R-:W-:Y:S01]  /*0120*/  MOV R9, RZ ;  /* 0x000000ff00097202 */ /* 0x000fe20000000f00 */
[----:B------:R-:W1:Y:S01]  /*0130*/  LDCU UR6, c[0x0][0x3a0] ;  /* 0x00007400ff0677ac */ /* 0x000e620008000800 */
[----:B------:R-:W2:Y:S05]  /*0140*/  LDCU UR7, c[0x0][0x3a0] ;  /* 0x00007400ff0777ac */ /* 0x000eaa0008000800 */
.L_x_2:
[----:B0-----:R-:W-:-:S06]  /*0150*/  IMAD.WIDE.U32 R2, R9, 0x4, R4 ;  /* 0x0000000409027825 */ /* 0x001fcc00078e0004 */
[----:B------:R-:W3:Y:S02]  /*0160*/  LDG.E R3, desc[UR4][R2.64] ;  /* 0x0000000402037981 */ /* 0x000ee4000c1e1900 */
[----:B---3-5:R-:W-:-:S13]  /*0170*/  FSETP.GTU.AND P0, PT, R0, R3, PT ;  /* 0x000000030000720b */ /* 0x028fda0003f0c000 */
[----:B------:R-:W-:Y:S05]  /*0180*/  @!P0 BRA `(.L_x_1) ;  /* 0x0000000000108947 */ /* 0x000fea0003800000 */
[----:B------:R-:W-:-:S04]  /*0190*/  IADD3 R9, PT, PT, R9, 0x1, RZ ;  /* 0x0000000109097810 */ /* 0x000fc80007ffe0ff */
[----:B--2---:R-:W-:-:S13]  /*01a0*/  ISETP.NE.AND P0, PT, R9, UR7, PT ;  /* 0x0000000709007c0c */ /* 0x004fda000bf05270 */
[----:B------:R-:W-:Y:S05]  /*01b0*/  @P0 BRA `(.L_x_2) ;  /* 0xfffffffc00e40947 */ /* 0x000fea000383ffff */
[----:B-1----:R-:W-:-:S07]  /*01c0*/  IMAD.U32 R9, RZ, RZ, UR6 ;  /* 0x00000006ff097e24 */ /* 0x002fce000f8e00ff */
.L_x_1:
[----:B-12---:R-:W-:Y:S05]  /*01d0*/  BSYNC.RECONVERGENT B0 ;  /* 0x0000000000007941 */ /* 0x006fea0003800200 */
.L_x_0:
[----:B------:R-:W0:Y:S08]  /*01e0*/  LDC.64 R2, c[0x0][0x398] ;  /* 0x0000e600ff027b82 */ /* 0x000e300000000a00 */
[----:B------:R-:W1:Y:S01]  /*01f0*/  LDC.64 R4, c[0x0][0x388] ;  /* 0x0000e200ff047b82 */ /* 0x000e620000000a00 */
[----:B0-----:R-:W-:-:S06]  /*0200*/  IMAD.WIDE.U32 R2, R9, 0x4, R2 ;  /* 0x0000000409027825 */ /* 0x001fcc00078e0002 */
[----:B------:R-:W2:Y:S01]  /*0210*/  LDG.E R3, desc[UR4][R2.64+0x4] ;  /* 0x0000040402037981 */ /* 0x000ea2000c1e1900 */
[----:B------:R-:W-:Y:S01]  /*0220*/  IADD3 R11, PT, PT, R9, 0x1, RZ ;  /* 0x00000001090b7810 */ /* 0x000fe20007ffe0ff */
[----:B-1----:R-:W-:Y:S01]  /*0230*/  IMAD.WIDE R4, R7, 0x4, R4 ;  /* 0x0000000407047825 */ /* 0x002fe200078e0204 */
[----:B--2--5:R-:W-:-:S13]  /*0240*/  FSETP.GEU.AND P0, PT, R0, R3, PT ;  /* 0x000000030000720b */ /* 0x024fda0003f0e000 */
[----:B------:R-:W-:-:S05]  /*0250*/  @!P0 IMAD.MOV R11, RZ, RZ, R9 ;  /* 0x000000ffff0b8224 */ /* 0x000fca00078e0209 */
[----:B------:R-:W-:Y:S01]  /*0260*/  STG.E desc[UR4][R4.64], R11 ;  /* 0x0000000b04007986 */ /* 0x000fe2000c101904 */
[----:B------:R-:W-:Y:S05]  /*0270*/  EXIT ;  /* 0x000000000000794d */ /* 0x000fea0003800000 */
.L_x_3:
[----:B------:R-:W-:-:S00]  /*0280*/  BRA `(.L_x_3) ;  /* 0xfffffffc00fc7947 */ /* 0x000fc0000383ffff */
[----:B------:R-:W-:-:S00]  /*0290*/  NOP ;  /* 0x0000000000007918 */ /* 0x000fc00000000000 */
        /* <DEDUP_REMOVED lines=14> */
.L_x_4:


//--------------------- .nv.shared.reserved.0     --------------------------
	.section	.nv.shared.reserved.0,"aw",@nobits
	.weak		__nv_reservedSMEM_offset_0_alias
	.size		__nv_reservedSMEM_offset_0_alias, 0, 64
	.other		__nv_reservedSMEM_offset_0_alias,@"STO_CUDA_RESERVED_SHARED STV_DEFAULT"
__nv_reservedSMEM_offset_0_alias:
	.zero		0
	.zero		64


//--------------------- .nv.constant0._Z9bucketizePfPiiS_i --------------------------
	.section	.nv.constant0._Z9bucketizePfPiiS_i,"a",@progbits
	.sectionflags	@""
	.align	4
.nv.constant0._Z9bucketizePfPiiS_i:
	.zero		932


//--------------------- SYMBOLS --------------------------

	.type		.nv.reservedSmem.offset0,@object
	.size		.nv.reservedSmem.offset0,0x4
